//
// Generated by NVIDIA NVVM Compiler
//
// Compiler Build ID: CL-36424714
// Cuda compilation tools, release 13.0, V13.0.88
// Based on NVVM 20.0.0
//

.version 9.0
.target sm_100
.address_size 64

	// .globl	_Z18segmentedPrefixSumPiS_i
// _ZZ18segmentedPrefixSumPiS_iE4temp has been demoted
// _ZZ18segmentedPrefixSumPiS_iE5flags has been demoted

.visible .entry _Z18segmentedPrefixSumPiS_i(
	.param .u64 .ptr .align 1 _Z18segmentedPrefixSumPiS_i_param_0,
	.param .u64 .ptr .align 1 _Z18segmentedPrefixSumPiS_i_param_1,
	.param .u32 _Z18segmentedPrefixSumPiS_i_param_2
)
{
	.reg .pred 	%p<14>;
	.reg .b32 	%r<61>;
	.reg .b64 	%rd<9>;
	// demoted variable
	.shared .align 4 .b8 _ZZ18segmentedPrefixSumPiS_iE4temp[32];
	// demoted variable
	.shared .align 4 .b8 _ZZ18segmentedPrefixSumPiS_iE5flags[32];
	ld.param.u64 	%rd2, [_Z18segmentedPrefixSumPiS_i_param_0];
	ld.param.u64 	%rd3, [_Z18segmentedPrefixSumPiS_i_param_1];
	ld.param.u32 	%r20, [_Z18segmentedPrefixSumPiS_i_param_2];
	mov.u32 	%r1, %tid.x;
	mov.u32 	%r21, %ctaid.x;
	mov.u32 	%r22, %ntid.x;
	mad.lo.s32 	%r2, %r21, %r22, %r1;
	setp.ge.s32 	%p1, %r2, %r20;
	shl.b32 	%r23, %r1, 2;
	mov.u32 	%r24, _ZZ18segmentedPrefixSumPiS_iE4temp;
	add.s32 	%r3, %r24, %r23;
	mov.u32 	%r25, _ZZ18segmentedPrefixSumPiS_iE5flags;
	add.s32 	%r4, %r25, %r23;
	@%p1 bra 	$L__BB0_4;
	cvta.to.global.u64 	%rd4, %rd2;
	mul.wide.s32 	%rd5, %r2, 4;
	add.s64 	%rd1, %rd4, %rd5;
	ld.global.u32 	%r5, [%rd1];
	st.shared.u32 	[%r3], %r5;
	setp.eq.s32 	%p2, %r1, 0;
	mov.b32 	%r54, 1;
	@%p2 bra 	$L__BB0_3;
	ld.global.u32 	%r28, [%rd1+-4];
	setp.ne.s32 	%p3, %r5, %r28;
	selp.u32 	%r54, 1, 0, %p3;
$L__BB0_3:
	st.shared.u32 	[%r4], %r54;
	bra.uni 	$L__BB0_5;
$L__BB0_4:
	mov.b32 	%r26, 0;
	st.shared.u32 	[%r3], %r26;
	st.shared.u32 	[%r4], %r26;
$L__BB0_5:
	bar.sync 	0;
	setp.eq.s32 	%p4, %r1, 0;
	mov.b32 	%r55, 0;
	@%p4 bra 	$L__BB0_8;
	ld.shared.u32 	%r31, [%r4];
	setp.ne.s32 	%p5, %r31, 0;
	@%p5 bra 	$L__BB0_8;
	ld.shared.u32 	%r55, [%r3+-4];
$L__BB0_8:
	setp.eq.s32 	%p6, %r1, 0;
	bar.sync 	0;
	ld.shared.u32 	%r33, [%r3];
	add.s32 	%r34, %r33, %r55;
	st.shared.u32 	[%r3], %r34;
	mov.b32 	%r56, 0;
	@%p6 bra 	$L__BB0_10;
	ld.shared.u32 	%r56, [%r4+-4];
$L__BB0_10:
	ld.shared.u32 	%r36, [%r4];
	or.b32  	%r37, %r36, %r56;
	st.shared.u32 	[%r4], %r37;
	bar.sync 	0;
	setp.lt.u32 	%p7, %r1, 2;
	mov.b32 	%r57, 0;
	@%p7 bra 	$L__BB0_13;
	ld.shared.u32 	%r39, [%r4];
	setp.ne.s32 	%p8, %r39, 0;
	@%p8 bra 	$L__BB0_13;
	ld.shared.u32 	%r57, [%r3+-8];
$L__BB0_13:
	setp.lt.u32 	%p9, %r1, 2;
	bar.sync 	0;
	ld.shared.u32 	%r41, [%r3];
	add.s32 	%r42, %r41, %r57;
	st.shared.u32 	[%r3], %r42;
	mov.b32 	%r58, 0;
	@%p9 bra 	$L__BB0_15;
	ld.shared.u32 	%r58, [%r4+-8];
$L__BB0_15:
	ld.shared.u32 	%r44, [%r4];
	or.b32  	%r45, %r44, %r58;
	st.shared.u32 	[%r4], %r45;
	bar.sync 	0;
	setp.lt.u32 	%p10, %r1, 4;
	mov.b32 	%r59, 0;
	@%p10 bra 	$L__BB0_18;
	ld.shared.u32 	%r47, [%r4];
	setp.ne.s32 	%p11, %r47, 0;
	@%p11 bra 	$L__BB0_18;
	ld.shared.u32 	%r59, [%r3+-16];
$L__BB0_18:
	setp.lt.u32 	%p12, %r1, 4;
	bar.sync 	0;
	ld.shared.u32 	%r49, [%r3];
	add.s32 	%r50, %r49, %r59;
	st.shared.u32 	[%r3], %r50;
	mov.b32 	%r60, 0;
	@%p12 bra 	$L__BB0_20;
	ld.shared.u32 	%r60, [%r4+-16];
$L__BB0_20:
	setp.ge.s32 	%p13, %r2, %r20;
	ld.shared.u32 	%r51, [%r4];
	or.b32  	%r52, %r51, %r60;
	st.shared.u32 	[%r4], %r52;
	bar.sync 	0;
	@%p13 bra 	$L__BB0_22;
	ld.shared.u32 	%r53, [%r3];
	cvta.to.global.u64 	%rd6, %rd3;
	mul.wide.s32 	%rd7, %r2, 4;
	add.s64 	%rd8, %rd6, %rd7;
	st.global.u32 	[%rd8], %r53;
$L__BB0_22:
	ret;

}


// ===== COMPILED SASS (sm_100) =====

	.target	sm_100

	.elftype	@"ET_EXEC"


//--------------------- .note.nv.tkinfo           --------------------------
	.section	.note.nv.tkinfo,"",@"SHT_NOTE"
	.sectionflags	@"SHF_NOTE_NV_TKINFO"
	.tkinfo
        /*0018*/ 	.word	0x00000002
        /*0030*/ 	.string	""
        /*0030*/ 	.string	"ptxas"
        /*0030*/ 	.string	"Cuda compilation tools, release 13.0, V13.0.88"
        /*0030*/ 	.string	"Build cuda_13.0.r13.0/compiler.36424714_0"
        /*0030*/ 	.string	"-arch sm_100 -m 64 "



//--------------------- .note.nv.cuinfo           --------------------------
	.section	.note.nv.cuinfo,"",@"SHT_NOTE"
	.sectionflags	@"SHF_NOTE_NV_CUINFO"
        /*0018*/ 	.short	0x0002
        /*001a*/ 	.short	0x0064
        /*001c*/ 	.short	0x0082
	.zero		2


//--------------------- .nv.info                  --------------------------
	.section	.nv.info,"",@"SHT_CUDA_INFO"
	.align	4


	//----- nvinfo : EIATTR_REGCOUNT
	.align		4
        /*0000*/ 	.byte	0x04, 0x2f
        /*0002*/ 	.short	(.L_1 - .L_0)
	.align		4
.L_0:
        /*0004*/ 	.word	index@(_Z18segmentedPrefixSumPiS_i)
        /*0008*/ 	.word	0x0000000c


	//----- nvinfo : EIATTR_FRAME_SIZE
	.align		4
.L_1:
        /*000c*/ 	.byte	0x04, 0x11
        /*000e*/ 	.short	(.L_3 - .L_2)
	.align		4
.L_2:
        /*0010*/ 	.word	index@(_Z18segmentedPrefixSumPiS_i)
        /*0014*/ 	.word	0x00000000


	//----- nvinfo : EIATTR_MIN_STACK_SIZE
	.align		4
.L_3:
        /*0018*/ 	.byte	0x04, 0x12
        /*001a*/ 	.short	(.L_5 - .L_4)
	.align		4
.L_4:
        /*001c*/ 	.word	index@(_Z18segmentedPrefixSumPiS_i)
        /*0020*/ 	.word	0x00000000
.L_5:


//--------------------- .nv.compat                --------------------------
	.section	.nv.compat,"",@"SHT_CUDA_COMPAT_INFO"
	.align	4
        /*0000*/ 	.byte	0x02, 0x09, 0x00, 0x00, 0x02, 0x02, 0x01, 0x00, 0x02, 0x05, 0x05, 0x00, 0x03, 0x07, 0x01, 0x01
        /*0010*/ 	.byte	0x02, 0x03, 0x00, 0x00, 0x02, 0x06, 0x01, 0x00, 0x04, 0x0b, 0x08, 0x00, 0x09, 0x00, 0x00, 0x00
        /*0020*/ 	.byte	0x00, 0x00, 0x00, 0x00


//--------------------- .nv.info._Z18segmentedPrefixSumPiS_i --------------------------
	.section	.nv.info._Z18segmentedPrefixSumPiS_i,"",@"SHT_CUDA_INFO"
	.sectionflags	@""
	.align	4


	//----- nvinfo : EIATTR_CUDA_API_VERSION
	.align		4
        /*0000*/ 	.byte	0x04, 0x37
        /*0002*/ 	.short	(.L_7 - .L_6)
.L_6:
        /*0004*/ 	.word	0x00000082


	//----- nvinfo : EIATTR_KPARAM_INFO
	.align		4
.L_7:
        /*0008*/ 	.byte	0x04, 0x17
        /*000a*/ 	.short	(.L_9 - .L_8)
.L_8:
        /*000c*/ 	.word	0x00000000
        /*0010*/ 	.short	0x0002
        /*0012*/ 	.short	0x0010
        /*0014*/ 	.byte	0x00, 0xf0, 0x11, 0x00


	//----- nvinfo : EIATTR_KPARAM_INFO
	.align		4
.L_9:
        /*0018*/ 	.byte	0x04, 0x17
        /*001a*/ 	.short	(.L_11 - .L_10)
.L_10:
        /*001c*/ 	.word	0x00000000
        /*0020*/ 	.short	0x0001
        /*0022*/ 	.short	0x0008
        /*0024*/ 	.byte	0x00, 0xf5, 0x21, 0x00


	//----- nvinfo : EIATTR_KPARAM_INFO
	.align		4
.L_11:
        /*0028*/ 	.byte	0x04, 0x17
        /*002a*/ 	.short	(.L_13 - .L_12)
.L_12:
        /*002c*/ 	.word	0x00000000
        /*0030*/ 	.short	0x0000
        /*0032*/ 	.short	0x0000
        /*0034*/ 	.byte	0x00, 0xf5, 0x21, 0x00


	//----- nvinfo : EIATTR_SPARSE_MMA_MASK
	.align		4
.L_13:
        /*0038*/ 	.byte	0x03, 0x50
        /*003a*/ 	.short	0x0000


	//----- nvinfo : EIATTR_MAXREG_COUNT
	.align		4
        /*003c*/ 	.byte	0x03, 0x1b
        /*003e*/ 	.short	0x00ff


	//----- nvinfo : EIATTR_NUM_BARRIERS
	.align		4
        /*0040*/ 	.byte	0x02, 0x4c
        /*0042*/ 	.byte	0x01
	.zero		1


	//----- nvinfo : EIATTR_MERCURY_ISA_VERSION
	.align		4
        /*0044*/ 	.byte	0x03, 0x5f
        /*0046*/ 	.short	0x0101


	//----- nvinfo : EIATTR_VRC_CTA_INIT_COUNT
	.align		4
        /*0048*/ 	.byte	0x02, 0x4a
	.zero		1
	.zero		1


	//----- nvinfo : EIATTR_EXIT_INSTR_OFFSETS
	.align		4
        /*004c*/ 	.byte	0x04, 0x1c
        /*004e*/ 	.short	(.L_15 - .L_14)


	//   ....[0]....
.L_14:
        /*0050*/ 	.word	0x00000560


	//   ....[1]....
        /*0054*/ 	.word	0x000005b0


	//----- nvinfo : EIATTR_CRS_STACK_SIZE
	.align		4
.L_15:
        /*0058*/ 	.byte	0x04, 0x1e
        /*005a*/ 	.short	(.L_17 - .L_16)
.L_16:
        /*005c*/ 	.word	0x00000000


	//----- nvinfo : EIATTR_CBANK_PARAM_SIZE
	.align		4
.L_17:
        /*0060*/ 	.byte	0x03, 0x19
        /*0062*/ 	.short	0x0014


	//----- nvinfo : EIATTR_PARAM_CBANK
	.align		4
        /*0064*/ 	.byte	0x04, 0x0a
        /*0066*/ 	.short	(.L_19 - .L_18)
	.align		4
.L_18:
        /*0068*/ 	.word	index@(.nv.constant0._Z18segmentedPrefixSumPiS_i)
        /*006c*/ 	.short	0x0380
        /*006e*/ 	.short	0x0014


	//----- nvinfo : EIATTR_SW_WAR
	.align		4
.L_19:
        /*0070*/ 	.byte	0x04, 0x36
        /*0072*/ 	.short	(.L_21 - .L_20)
.L_20:
        /*0074*/ 	.word	0x00000008
.L_21:


//--------------------- .nv.callgraph             --------------------------
	.section	.nv.callgraph,"",@"SHT_CUDA_CALLGRAPH"
	.align	4
	.sectionentsize	8
	.align		4
        /*0000*/ 	.word	0x00000000
	.align		4
        /*0004*/ 	.word	0xffffffff
	.align		4
        /*0008*/ 	.word	0x00000000
	.align		4
        /*000c*/ 	.word	0xfffffffe
	.align		4
        /*0010*/ 	.word	0x00000000
	.align		4
        /*0014*/ 	.word	0xfffffffd
	.align		4
        /*0018*/ 	.word	0x00000000
	.align		4
        /*001c*/ 	.word	0xfffffffc


//--------------------- .text._Z18segmentedPrefixSumPiS_i --------------------------
	.section	.text._Z18segmentedPrefixSumPiS_i,"ax",@progbits
	.align	128
        .global         _Z18segmentedPrefixSumPiS_i
        .type           _Z18segmentedPrefixSumPiS_i,@function
        .size           _Z18segmentedPrefixSumPiS_i,(.L_x_10 - _Z18segmentedPrefixSumPiS_i)
        .other          _Z18segmentedPrefixSumPiS_i,@"STO_CUDA_ENTRY STV_DEFAULT"
_Z18segmentedPrefixSumPiS_i:
.text._Z18segmentedPrefixSumPiS_i:
[----:B------:R-:W-:Y:S01]  /*0000*/  LDC R1, c[0x0][0x37c] ;  /* 0x0000df00ff017b82 */ /* 0x000fe20000000800 */
[----:B------:R-:W0:Y:S07]  /*0010*/  S2R R9, SR_TID.X ;  /* 0x0000000000097919 */ /* 0x000e2e0000002100 */
[----:B------:R-:W0:Y:S01]  /*0020*/  S2UR UR7, SR_CTAID.X ;  /* 0x00000000000779c3 */ /* 0x000e220000002500 */
[----:B------:R-:W1:Y:S01]  /*0030*/  LDCU UR10, c[0x0][0x390] ;  /* 0x00007200ff0a77ac */ /* 0x000e620008000800 */
[----:B------:R-:W-:Y:S01]  /*0040*/  BSSY.RECONVERGENT B0, `(.L_x_0) ;  /* 0x000001a000007945 */ /* 0x000fe20003800200 */
[----:B------:R-:W-:Y:S01]  /*0050*/  UMOV UR4, 0x400 ;  /* 0x0000040000047882 */ /* 0x000fe20000000000 */
[----:B------:R-:W2:Y:S04]  /*0060*/  LDCU.64 UR8, c[0x0][0x358] ;  /* 0x00006b00ff0877ac */ /* 0x000ea80008000a00 */
[----:B------:R-:W0:Y:S01]  /*0070*/  LDC R0, c[0x0][0x360] ;  /* 0x0000d800ff007b82 */ /* 0x000e220000000800 */
[----:B------:R-:W-:-:S07]  /*0080*/  UIADD3 UR5, UPT, UPT, UR4, 0x20, URZ ;  /* 0x0000002004057890 */ /* 0x000fce000fffe0ff */
[----:B------:R-:W3:Y:S01]  /*0090*/  S2UR UR6, SR_CgaCtaId ;  /* 0x00000000000679c3 */ /* 0x000ee20000008800 */
[----:B0-----:R-:W-:-:S05]  /*00a0*/  IMAD R0, R0, UR7, R9 ;  /* 0x0000000700007c24 */ /* 0x001fca000f8e0209 */
[----:B-1----:R-:W-:Y:S01]  /*00b0*/  ISETP.GE.AND P0, PT, R0, UR10, PT ;  /* 0x0000000a00007c0c */ /* 0x002fe2000bf06270 */
[----:B---3--:R-:W-:Y:S02]  /*00c0*/  ULEA UR4, UR6, UR4, 0x18 ;  /* 0x0000000406047291 */ /* 0x008fe4000f8ec0ff */
[----:B------:R-:W-:-:S04]  /*00d0*/  ULEA UR5, UR6, UR5, 0x18 ;  /* 0x0000000506057291 */ /* 0x000fc8000f8ec0ff */
[C---:B------:R-:W-:Y:S02]  /*00e0*/  LEA R2, R9.reuse, UR4, 0x2 ;  /* 0x0000000409027c11 */ /* 0x040fe4000f8e10ff */
[----:B------:R-:W-:-:S04]  /*00f0*/  LEA R3, R9, UR5, 0x2 ;  /* 0x0000000509037c11 */ /* 0x000fc8000f8e10ff */
[----:B--2---:R-:W-:Y:S05]  /*0100*/  @P0 BRA `(.L_x_1) ;  /* 0x00000000002c0947 */ /* 0x004fea0003800000 */
[----:B------:R-:W0:Y:S01]  /*0110*/  LDC.64 R4, c[0x0][0x380] ;  /* 0x0000e000ff047b82 */ /* 0x000e220000000a00 */
[----:B------:R-:W-:Y:S01]  /*0120*/  ISETP.NE.AND P2, PT, R9, RZ, PT ;  /* 0x000000ff0900720c */ /* 0x000fe20003f45270 */
[----:B0-----:R-:W-:-:S05]  /*0130*/  IMAD.WIDE R4, R0, 0x4, R4 ;  /* 0x0000000400047825 */ /* 0x001fca00078e0204 */
[----:B------:R-:W2:Y:S07]  /*0140*/  LDG.E R7, desc[UR8][R4.64] ;  /* 0x0000000804077981 */ /* 0x000eae000c1e1900 */
[----:B------:R-:W3:Y:S01]  /*0150*/  @P2 LDG.E R8, desc[UR8][R4.64+-0x4] ;  /* 0xfffffc0804082981 */ /* 0x000ee2000c1e1900 */
[----:B------:R-:W-:-:S03]  /*0160*/  IMAD.MOV.U32 R6, RZ, RZ, 0x1 ;  /* 0x00000001ff067424 */ /* 0x000fc600078e00ff */
[----:B--2---:R1:W-:Y:S01]  /*0170*/  STS [R2], R7 ;  /* 0x0000000702007388 */ /* 0x0043e20000000800 */
[----:B---3--:R-:W-:-:S04]  /*0180*/  @P2 ISETP.NE.AND P1, PT, R7, R8, PT ;  /* 0x000000080700220c */ /* 0x008fc80003f25270 */
[----:B------:R-:W-:-:S05]  /*0190*/  @P2 SEL R6, RZ, 0x1, !P1 ;  /* 0x00000001ff062807 */ /* 0x000fca0004800000 */
[----:B------:R1:W-:Y:S01]  /*01a0*/  STS [R3], R6 ;  /* 0x0000000603007388 */ /* 0x0003e20000000800 */
[----:B------:R-:W-:Y:S05]  /*01b0*/  BRA `(.L_x_2) ;  /* 0x0000000000087947 */ /* 0x000fea0003800000 */
.L_x_1:
[----:B------:R0:W-:Y:S04]  /*01c0*/  STS [R2], RZ ;  /* 0x000000ff02007388 */ /* 0x0001e80000000800 */
[----:B------:R0:W-:Y:S02]  /*01d0*/  STS [R3], RZ ;  /* 0x000000ff03007388 */ /* 0x0001e40000000800 */
.L_x_2:
[----:B------:R-:W-:Y:S05]  /*01e0*/  BSYNC.RECONVERGENT B0 ;  /* 0x0000000000007941 */ /* 0x000fea0003800200 */
.L_x_0:
[----:B------:R-:W-:Y:S01]  /*01f0*/  BAR.SYNC.DEFER_BLOCKING 0x0 ;  /* 0x0000000000007b1d */ /* 0x000fe20000010000 */
[----:B------:R-:W-:Y:S01]  /*0200*/  ISETP.NE.AND P2, PT, R9, RZ, PT ;  /* 0x000000ff0900720c */ /* 0x000fe20003f45270 */
[----:B------:R-:W-:-:S04]  /*0210*/  IMAD.MOV.U32 R4, RZ, RZ, RZ ;  /* 0x000000ffff047224 */ /* 0x000fc800078e00ff */
[----:B------:R-:W-:Y:S08]  /*0220*/  BSSY.RECONVERGENT B0, `(.L_x_3) ;  /* 0x0000005000007945 */ /* 0x000ff00003800200 */
[----:B------:R-:W-:Y:S05]  /*0230*/  @!P2 BRA `(.L_x_4) ;  /* 0x00000000000ca947 */ /* 0x000fea0003800000 */
[----:B------:R-:W2:Y:S02]  /*0240*/  LDS R5, [R3] ;  /* 0x0000000003057984 */ /* 0x000ea40000000800 */
[----:B--2---:R-:W-:-:S13]  /*0250*/  ISETP.NE.AND P1, PT, R5, RZ, PT ;  /* 0x000000ff0500720c */ /* 0x004fda0003f25270 */
[----:B------:R2:W3:Y:S02]  /*0260*/  @!P1 LDS R4, [R2+-0x4] ;  /* 0xfffffc0002049984 */ /* 0x0004e40000000800 */
.L_x_4:
[----:B------:R-:W-:Y:S05]  /*0270*/  BSYNC.RECONVERGENT B0 ;  /* 0x0000000000007941 */ /* 0x000fea0003800200 */
.L_x_3:
[----:B------:R-:W-:Y:S01]  /*0280*/  BAR.SYNC.DEFER_BLOCKING 0x0 ;  /* 0x0000000000007b1d */ /* 0x000fe20000010000 */
[----:B------:R-:W-:Y:S01]  /*0290*/  ISETP.GE.U32.AND P1, PT, R9, 0x2, PT ;  /* 0x000000020900780c */ /* 0x000fe20003f26070 */
[----:B-1----:R-:W-:-:S04]  /*02a0*/  IMAD.MOV.U32 R6, RZ, RZ, RZ ;  /* 0x000000ffff067224 */ /* 0x002fc800078e00ff */
[----:B------:R-:W-:Y:S01]  /*02b0*/  BSSY.RECONVERGENT B0, `(.L_x_5) ;  /* 0x000000e000007945 */ /* 0x000fe20003800200 */
[----:B------:R-:W3:Y:S02]  /*02c0*/  LDS R5, [R2] ;  /* 0x0000000002057984 */ /* 0x000ee40000000800 */
[----:B---3--:R-:W-:Y:S02]  /*02d0*/  IMAD.IADD R5, R5, 0x1, R4 ;  /* 0x0000000105057824 */ /* 0x008fe400078e0204 */
[----:B------:R-:W-:-:S03]  /*02e0*/  IMAD.MOV.U32 R4, RZ, RZ, RZ ;  /* 0x000000ffff047224 */ /* 0x000fc600078e00ff */
[----:B------:R-:W-:Y:S04]  /*02f0*/  STS [R2], R5 ;  /* 0x0000000502007388 */ /* 0x000fe80000000800 */
[----:B------:R-:W-:Y:S04]  /*0300*/  @P2 LDS R4, [R3+-0x4] ;  /* 0xfffffc0003042984 */ /* 0x000fe80000000800 */
[----:B------:R-:W1:Y:S02]  /*0310*/  LDS R7, [R3] ;  /* 0x0000000003077984 */ /* 0x000e640000000800 */
[----:B-1----:R-:W-:-:S05]  /*0320*/  LOP3.LUT R4, R7, R4, RZ, 0xfc, !PT ;  /* 0x0000000407047212 */ /* 0x002fca00078efcff */
[----:B------:R1:W-:Y:S01]  /*0330*/  STS [R3], R4 ;  /* 0x0000000403007388 */ /* 0x0003e20000000800 */
[----:B------:R-:W-:Y:S06]  /*0340*/  BAR.SYNC.DEFER_BLOCKING 0x0 ;  /* 0x0000000000007b1d */ /* 0x000fec0000010000 */
[----:B------:R-:W-:Y:S05]  /*0350*/  @!P1 BRA `(.L_x_6) ;  /* 0x00000000000c9947 */ /* 0x000fea0003800000 */
[----:B-1----:R-:W1:Y:S02]  /*0360*/  LDS R4, [R3] ;  /* 0x0000000003047984 */ /* 0x002e640000000800 */
[----:B-1----:R-:W-:-:S13]  /*0370*/  ISETP.NE.AND P2, PT, R4, RZ, PT ;  /* 0x000000ff0400720c */ /* 0x002fda0003f45270 */
[----:B------:R3:W4:Y:S02]  /*0380*/  @!P2 LDS R6, [R2+-0x8] ;  /* 0xfffff8000206a984 */ /* 0x0007240000000800 */
.L_x_6:
[----:B------:R-:W-:Y:S05]  /*0390*/  BSYNC.RECONVERGENT B0 ;  /* 0x0000000000007941 */ /* 0x000fea0003800200 */
.L_x_5:
[----:B------:R-:W-:Y:S01]  /*03a0*/  BAR.SYNC.DEFER_BLOCKING 0x0 ;  /* 0x0000000000007b1d */ /* 0x000fe20000010000 */
[----:B-1----:R-:W-:-:S05]  /*03b0*/  IMAD.MOV.U32 R4, RZ, RZ, RZ ;  /* 0x000000ffff047224 */ /* 0x002fca00078e00ff */
[----:B------:R-:W-:Y:S01]  /*03c0*/  BSSY.RECONVERGENT B0, `(.L_x_7) ;  /* 0x000000f000007945 */ /* 0x000fe20003800200 */
[----:B------:R-:W4:Y:S02]  /*03d0*/  LDS R5, [R2] ;  /* 0x0000000002057984 */ /* 0x000f240000000800 */
[----:B----4-:R-:W-:Y:S02]  /*03e0*/  IMAD.IADD R5, R5, 0x1, R6 ;  /* 0x0000000105057824 */ /* 0x010fe400078e0206 */
[----:B------:R-:W-:-:S03]  /*03f0*/  IMAD.MOV.U32 R6, RZ, RZ, RZ ;  /* 0x000000ffff067224 */ /* 0x000fc600078e00ff */
[----:B------:R-:W-:Y:S04]  /*0400*/  STS [R2], R5 ;  /* 0x0000000502007388 */ /* 0x000fe80000000800 */
[----:B------:R-:W-:Y:S01]  /*0410*/  @P1 LDS R4, [R3+-0x8] ;  /* 0xfffff80003041984 */ /* 0x000fe20000000800 */
[----:B------:R-:W-:-:S03]  /*0420*/  ISETP.GE.U32.AND P1, PT, R9, 0x4, PT ;  /* 0x000000040900780c */ /* 0x000fc60003f26070 */
[----:B------:R-:W1:Y:S02]  /*0430*/  LDS R7, [R3] ;  /* 0x0000000003077984 */ /* 0x000e640000000800 */
[----:B-1----:R-:W-:-:S05]  /*0440*/  LOP3.LUT R4, R7, R4, RZ, 0xfc, !PT ;  /* 0x0000000407047212 */ /* 0x002fca00078efcff */
[----:B------:R1:W-:Y:S01]  /*0450*/  STS [R3], R4 ;  /* 0x0000000403007388 */ /* 0x0003e20000000800 */
[----:B------:R-:W-:Y:S06]  /*0460*/  BAR.SYNC.DEFER_BLOCKING 0x0 ;  /* 0x0000000000007b1d */ /* 0x000fec0000010000 */
[----:B------:R-:W-:Y:S05]  /*0470*/  @!P1 BRA `(.L_x_8) ;  /* 0x00000000000c9947 */ /* 0x000fea0003800000 */
[----:B-1----:R-:W1:Y:S02]  /*0480*/  LDS R4, [R3] ;  /* 0x0000000003047984 */ /* 0x002e640000000800 */
[----:B-1----:R-:W-:-:S13]  /*0490*/  ISETP.NE.AND P2, PT, R4, RZ, PT ;  /* 0x000000ff0400720c */ /* 0x002fda0003f45270 */
[----:B------:R4:W1:Y:S02]  /*04a0*/  @!P2 LDS R6, [R2+-0x10] ;  /* 0xfffff0000206a984 */ /* 0x0008640000000800 */
.L_x_8:
[----:B------:R-:W-:Y:S05]  /*04b0*/  BSYNC.RECONVERGENT B0 ;  /* 0x0000000000007941 */ /* 0x000fea0003800200 */
.L_x_7:
[----:B------:R-:W-:Y:S01]  /*04c0*/  BAR.SYNC.DEFER_BLOCKING 0x0 ;  /* 0x0000000000007b1d */ /* 0x000fe20000010000 */
[----:B-1----:R-:W-:-:S05]  /*04d0*/  IMAD.MOV.U32 R4, RZ, RZ, RZ ;  /* 0x000000ffff047224 */ /* 0x002fca00078e00ff */
[----:B------:R-:W1:Y:S02]  /*04e0*/  LDS R5, [R2] ;  /* 0x0000000002057984 */ /* 0x000e640000000800 */
[----:B-1----:R-:W-:-:S05]  /*04f0*/  IMAD.IADD R5, R5, 0x1, R6 ;  /* 0x0000000105057824 */ /* 0x002fca00078e0206 */
[----:B------:R-:W-:Y:S04]  /*0500*/  STS [R2], R5 ;  /* 0x0000000502007388 */ /* 0x000fe80000000800 */
[----:B------:R-:W-:Y:S04]  /*0510*/  @P1 LDS R4, [R3+-0x10] ;  /* 0xfffff00003041984 */ /* 0x000fe80000000800 */
[----:B------:R-:W1:Y:S02]  /*0520*/  LDS R7, [R3] ;  /* 0x0000000003077984 */ /* 0x000e640000000800 */
[----:B-1----:R-:W-:-:S05]  /*0530*/  LOP3.LUT R4, R7, R4, RZ, 0xfc, !PT ;  /* 0x0000000407047212 */ /* 0x002fca00078efcff */
[----:B------:R1:W-:Y:S01]  /*0540*/  STS [R3], R4 ;  /* 0x0000000403007388 */ /* 0x0003e20000000800 */
[----:B------:R-:W-:Y:S06]  /*0550*/  BAR.SYNC.DEFER_BLOCKING 0x0 ;  /* 0x0000000000007b1d */ /* 0x000fec0000010000 */
[----:B------:R-:W-:Y:S05]  /*0560*/  @P0 EXIT ;  /* 0x000000000000094d */ /* 0x000fea0003800000 */
[----:B01----:R-:W0:Y:S01]  /*0570*/  LDS R3, [R2] ;  /* 0x0000000002037984 */ /* 0x003e220000000800 */
[----:B------:R-:W1:Y:S02]  /*0580*/  LDC.64 R4, c[0x0][0x388] ;  /* 0x0000e200ff047b82 */ /* 0x000e640000000a00 */
[----:B-1----:R-:W-:-:S05]  /*0590*/  IMAD.WIDE R4, R0, 0x4, R4 ;  /* 0x0000000400047825 */ /* 0x002fca00078e0204 */
[----:B0-----:R-:W-:Y:S01]  /*05a0*/  STG.E desc[UR8][R4.64], R3 ;  /* 0x0000000304007986 */ /* 0x001fe2000c101908 */
[----:B------:R-:W-:Y:S05]  /*05b0*/  EXIT ;  /* 0x000000000000794d */ /* 0x000fea0003800000 */
.L_x_9:
[----:B------:R-:W-:-:S00]  /*05c0*/  BRA `(.L_x_9) ;  /* 0xfffffffc00fc7947 */ /* 0x000fc0000383ffff */
[----:B------:R-:W-:-:S00]  /*05d0*/  NOP ;  /* 0x0000000000007918 */ /* 0x000fc00000000000 */
        /* <DEDUP_REMOVED lines=10> */
.L_x_10:


//--------------------- .nv.shared._Z18segmentedPrefixSumPiS_i --------------------------
	.section	.nv.shared._Z18segmentedPrefixSumPiS_i,"aw",@nobits
	.sectionflags	@""
	.align	4
.nv.shared._Z18segmentedPrefixSumPiS_i:
	.zero		1088


//--------------------- .nv.shared.reserved.0     --------------------------
	.section	.nv.shared.reserved.0,"aw",@nobits
	.weak		__nv_reservedSMEM_offset_0_alias
	.size		__nv_reservedSMEM_offset_0_alias, 0, 64
	.other		__nv_reservedSMEM_offset_0_alias,@"STO_CUDA_RESERVED_SHARED STV_DEFAULT"
__nv_reservedSMEM_offset_0_alias:
	.zero		0
	.zero		64


//--------------------- .nv.constant0._Z18segmentedPrefixSumPiS_i --------------------------
	.section	.nv.constant0._Z18segmentedPrefixSumPiS_i,"a",@progbits
	.sectionflags	@""
	.align	4
.nv.constant0._Z18segmentedPrefixSumPiS_i:
	.zero		916


//--------------------- SYMBOLS --------------------------

	.type		.nv.reservedSmem.offset0,@object
	.size		.nv.reservedSmem.offset0,0x4
	.type		.nv.reservedSmem.cap,@object
	.size		.nv.reservedSmem.cap,0x4
